//
// Generated by NVIDIA NVVM Compiler
//
// Compiler Build ID: CL-36424714
// Cuda compilation tools, release 13.0, V13.0.88
// Based on NVVM 20.0.0
//

.version 9.0
.target sm_100
.address_size 64

	// .globl	_Z10HelloWorldv
.extern .func  (.param .b32 func_retval0) vprintf
(
	.param .b64 vprintf_param_0,
	.param .b64 vprintf_param_1
)
;
.global .align 1 .b8 $str[41] = {72, 101, 108, 108, 111, 32, 87, 111, 114, 108, 100, 32, 102, 114, 111, 109, 32, 84, 104, 114, 101, 97, 100, 32, 37, 100, 32, 105, 110, 32, 66, 108, 111, 99, 107, 32, 37, 100, 33, 10};

.visible .entry _Z10HelloWorldv()
{
	.local .align 8 .b8 	__local_depot0[8];
	.reg .b64 	%SP;
	.reg .b64 	%SPL;
	.reg .b32 	%r<5>;
	.reg .b64 	%rd<5>;

	mov.u64 	%SPL, __local_depot0;
	cvta.local.u64 	%SP, %SPL;
	add.u64 	%rd1, %SP, 0;
	add.u64 	%rd2, %SPL, 0;
	mov.u32 	%r1, %tid.x;
	mov.u32 	%r2, %ctaid.x;
	st.local.v2.u32 	[%rd2], {%r1, %r2};
	mov.u64 	%rd3, $str;
	cvta.global.u64 	%rd4, %rd3;
	{ // callseq 0, 0
	.param .b64 param0;
	st.param.b64 	[param0], %rd4;
	.param .b64 param1;
	st.param.b64 	[param1], %rd1;
	.param .b32 retval0;
	call.uni (retval0), 
	vprintf, 
	(
	param0, 
	param1
	);
	ld.param.b32 	%r3, [retval0];
	} // callseq 0
	ret;

}


// ===== COMPILED SASS (sm_100) =====

	.target	sm_100

	.elftype	@"ET_EXEC"


//--------------------- .note.nv.tkinfo           --------------------------
	.section	.note.nv.tkinfo,"",@"SHT_NOTE"
	.sectionflags	@"SHF_NOTE_NV_TKINFO"
	.tkinfo
        /*0018*/ 	.word	0x00000002
        /*0030*/ 	.string	""
        /*0030*/ 	.string	"ptxas"
        /*0030*/ 	.string	"Cuda compilation tools, release 13.0, V13.0.88"
        /*0030*/ 	.string	"Build cuda_13.0.r13.0/compiler.36424714_0"
        /*0030*/ 	.string	"-arch sm_100 -m 64 "



//--------------------- .note.nv.cuinfo           --------------------------
	.section	.note.nv.cuinfo,"",@"SHT_NOTE"
	.sectionflags	@"SHF_NOTE_NV_CUINFO"
        /*0018*/ 	.short	0x0002
        /*001a*/ 	.short	0x0064
        /*001c*/ 	.short	0x0082
	.zero		2


//--------------------- .nv.info                  --------------------------
	.section	.nv.info,"",@"SHT_CUDA_INFO"
	.align	4


	//----- nvinfo : EIATTR_REGCOUNT
	.align		4
        /*0000*/ 	.byte	0x04, 0x2f
        /*0002*/ 	.short	(.L_2 - .L_1)
	.align		4
.L_1:
        /*0004*/ 	.word	index@(_Z10HelloWorldv)
        /*0008*/ 	.word	0x00000018


	//----- nvinfo : EIATTR_FRAME_SIZE
	.align		4
.L_2:
        /*000c*/ 	.byte	0x04, 0x11
        /*000e*/ 	.short	(.L_4 - .L_3)
	.align		4
.L_3:
        /*0010*/ 	.word	index@(_Z10HelloWorldv)
        /*0014*/ 	.word	0x00000008


	//----- nvinfo : EIATTR_MIN_STACK_SIZE
	.align		4
.L_4:
        /*0018*/ 	.byte	0x04, 0x12
        /*001a*/ 	.short	(.L_6 - .L_5)
	.align		4
.L_5:
        /*001c*/ 	.word	index@(_Z10HelloWorldv)
        /*0020*/ 	.word	0x00000008
.L_6:


//--------------------- .nv.compat                --------------------------
	.section	.nv.compat,"",@"SHT_CUDA_COMPAT_INFO"
	.align	4
        /*0000*/ 	.byte	0x02, 0x09, 0x00, 0x00, 0x02, 0x02, 0x01, 0x00, 0x02, 0x05, 0x05, 0x00, 0x03, 0x07, 0x01, 0x01
        /*0010*/ 	.byte	0x02, 0x03, 0x00, 0x00, 0x02, 0x06, 0x01, 0x00, 0x04, 0x0b, 0x08, 0x00, 0x09, 0x00, 0x00, 0x00
        /*0020*/ 	.byte	0x00, 0x00, 0x00, 0x00


//--------------------- .nv.info._Z10HelloWorldv  --------------------------
	.section	.nv.info._Z10HelloWorldv,"",@"SHT_CUDA_INFO"
	.sectionflags	@""
	.align	4


	//----- nvinfo : EIATTR_CUDA_API_VERSION
	.align		4
        /*0000*/ 	.byte	0x04, 0x37
        /*0002*/ 	.short	(.L_8 - .L_7)
.L_7:
        /*0004*/ 	.word	0x00000082


	//----- nvinfo : EIATTR_SPARSE_MMA_MASK
	.align		4
.L_8:
        /*0008*/ 	.byte	0x03, 0x50
        /*000a*/ 	.short	0x0000


	//----- nvinfo : EIATTR_MAXREG_COUNT
	.align		4
        /*000c*/ 	.byte	0x03, 0x1b
        /*000e*/ 	.short	0x00ff


	//----- nvinfo : EIATTR_EXTERNS
	.align		4
        /*0010*/ 	.byte	0x04, 0x0f
        /*0012*/ 	.short	(.L_10 - .L_9)


	//   ....[0]....
	.align		4
.L_9:
        /*0014*/ 	.word	index@(vprintf)


	//----- nvinfo : EIATTR_MERCURY_ISA_VERSION
	.align		4
.L_10:
        /*0018*/ 	.byte	0x03, 0x5f
        /*001a*/ 	.short	0x0101


	//----- nvinfo : EIATTR_VRC_CTA_INIT_COUNT
	.align		4
        /*001c*/ 	.byte	0x02, 0x4a
	.zero		1
	.zero		1


	//----- nvinfo : EIATTR_SYSCALL_OFFSETS
	.align		4
        /*0020*/ 	.byte	0x04, 0x46
        /*0022*/ 	.short	(.L_12 - .L_11)


	//   ....[0]....
.L_11:
        /*0024*/ 	.word	0x000000f0


	//----- nvinfo : EIATTR_EXIT_INSTR_OFFSETS
	.align		4
.L_12:
        /*0028*/ 	.byte	0x04, 0x1c
        /*002a*/ 	.short	(.L_14 - .L_13)


	//   ....[0]....
.L_13:
        /*002c*/ 	.word	0x00000100


	//----- nvinfo : EIATTR_SW_WAR
	.align		4
.L_14:
        /*0030*/ 	.byte	0x04, 0x36
        /*0032*/ 	.short	(.L_16 - .L_15)
.L_15:
        /*0034*/ 	.word	0x00000008
.L_16:


//--------------------- .nv.callgraph             --------------------------
	.section	.nv.callgraph,"",@"SHT_CUDA_CALLGRAPH"
	.align	4
	.sectionentsize	8
	.align		4
        /*0000*/ 	.word	0x00000000
	.align		4
        /*0004*/ 	.word	0xffffffff
	.align		4
        /*0008*/ 	.word	index@(_Z10HelloWorldv)
	.align		4
        /*000c*/ 	.word	index@(vprintf)
	.align		4
        /*0010*/ 	.word	0x00000000
	.align		4
        /*0014*/ 	.word	0xfffffffe
	.align		4
        /*0018*/ 	.word	0x00000000
	.align		4
        /*001c*/ 	.word	0xfffffffd
	.align		4
        /*0020*/ 	.word	0x00000000
	.align		4
        /*0024*/ 	.word	0xfffffffc


//--------------------- .nv.constant4             --------------------------
	.section	.nv.constant4,"a",@progbits
	.align	8
	.align		8
.nv.constant4:
        /*0000*/ 	.dword	vprintf
	.align		8
        /*0008*/ 	.dword	$str


//--------------------- .text._Z10HelloWorldv     --------------------------
	.section	.text._Z10HelloWorldv,"ax",@progbits
	.align	128
        .global         _Z10HelloWorldv
        .type           _Z10HelloWorldv,@function
        .size           _Z10HelloWorldv,(.L_x_2 - _Z10HelloWorldv)
        .other          _Z10HelloWorldv,@"STO_CUDA_ENTRY STV_DEFAULT"
_Z10HelloWorldv:
.text._Z10HelloWorldv:
[----:B------:R-:W0:Y:S01]  /*0000*/  LDC R1, c[0x0][0x37c] ;  /* 0x0000df00ff017b82 */ /* 0x000e220000000800 */
[----:B------:R-:W1:Y:S01]  /*0010*/  S2R R8, SR_TID.X ;  /* 0x0000000000087919 */ /* 0x000e620000002100 */
[----:B0-----:R-:W-:Y:S01]  /*0020*/  VIADD R1, R1, 0xfffffff8 ;  /* 0xfffffff801017836 */ /* 0x001fe20000000000 */
[----:B------:R-:W-:Y:S01]  /*0030*/  MOV R0, 0x0 ;  /* 0x0000000000007802 */ /* 0x000fe20000000f00 */
[----:B------:R-:W0:Y:S01]  /*0040*/  LDCU UR4, c[0x0][0x2f8] ;  /* 0x00005f00ff0477ac */ /* 0x000e220008000800 */
[----:B------:R-:W1:Y:S03]  /*0050*/  S2R R9, SR_CTAID.X ;  /* 0x0000000000097919 */ /* 0x000e660000002500 */
[----:B------:R2:W3:Y:S01]  /*0060*/  LDC.64 R2, c[0x4][R0] ;  /* 0x0100000000027b82 */ /* 0x0004e20000000a00 */
[----:B------:R-:W4:Y:S01]  /*0070*/  LDCU.64 UR6, c[0x4][0x8] ;  /* 0x01000100ff0677ac */ /* 0x000f220008000a00 */
[----:B------:R-:W5:Y:S01]  /*0080*/  LDCU UR5, c[0x0][0x2fc] ;  /* 0x00005f80ff0577ac */ /* 0x000f620008000800 */
[----:B0-----:R-:W-:Y:S01]  /*0090*/  IADD3 R6, P0, PT, R1, UR4, RZ ;  /* 0x0000000401067c10 */ /* 0x001fe2000ff1e0ff */
[----:B----4-:R-:W-:Y:S01]  /*00a0*/  IMAD.U32 R4, RZ, RZ, UR6 ;  /* 0x00000006ff047e24 */ /* 0x010fe2000f8e00ff */
[----:B------:R-:W-:-:S03]  /*00b0*/  MOV R5, UR7 ;  /* 0x0000000700057c02 */ /* 0x000fc60008000f00 */
[----:B-----5:R-:W-:Y:S01]  /*00c0*/  IMAD.X R7, RZ, RZ, UR5, P0 ;  /* 0x00000005ff077e24 */ /* 0x020fe200080e06ff */
[----:B-1----:R2:W-:Y:S07]  /*00d0*/  STL.64 [R1], R8 ;  /* 0x0000000801007387 */ /* 0x0025ee0000100a00 */
[----:B------:R-:W-:-:S07]  /*00e0*/  LEPC R20, `(.L_x_0) ;  /* 0x000000001014794e */ /* 0x000fce0000000000 */
[----:B--23--:R-:W-:Y:S05]  /*00f0*/  CALL.ABS.NOINC R2 ;  /* 0x0000000002007343 */ /* 0x00cfea0003c00000 */
.L_x_0:
[----:B------:R-:W-:Y:S05]  /*0100*/  EXIT ;  /* 0x000000000000794d */ /* 0x000fea0003800000 */
.L_x_1:
[----:B------:R-:W-:-:S00]  /*0110*/  BRA `(.L_x_1) ;  /* 0xfffffffc00fc7947 */ /* 0x000fc0000383ffff */
[----:B------:R-:W-:-:S00]  /*0120*/  NOP ;  /* 0x0000000000007918 */ /* 0x000fc00000000000 */
        /* <DEDUP_REMOVED lines=13> */
.L_x_2:


//--------------------- .nv.global.init           --------------------------
	.section	.nv.global.init,"aw",@progbits
.nv.global.init:
	.type		$str,@object
	.size		$str,(.L_0 - $str)
$str:
        /*0000*/ 	.byte	0x48, 0x65, 0x6c, 0x6c, 0x6f, 0x20, 0x57, 0x6f, 0x72, 0x6c, 0x64, 0x20, 0x66, 0x72, 0x6f, 0x6d
        /*0010*/ 	.byte	0x20, 0x54, 0x68, 0x72, 0x65, 0x61, 0x64, 0x20, 0x25, 0x64, 0x20, 0x69, 0x6e, 0x20, 0x42, 0x6c
        /*0020*/ 	.byte	0x6f, 0x63, 0x6b, 0x20, 0x25, 0x64, 0x21, 0x0a, 0x00
.L_0:


//--------------------- .nv.shared.reserved.0     --------------------------
	.section	.nv.shared.reserved.0,"aw",@nobits
	.weak		__nv_reservedSMEM_offset_0_alias
	.size		__nv_reservedSMEM_offset_0_alias, 0, 64
	.other		__nv_reservedSMEM_offset_0_alias,@"STO_CUDA_RESERVED_SHARED STV_DEFAULT"
__nv_reservedSMEM_offset_0_alias:
	.zero		0
	.zero		64


//--------------------- .nv.constant0._Z10HelloWorldv --------------------------
	.section	.nv.constant0._Z10HelloWorldv,"a",@progbits
	.sectionflags	@""
	.align	4
.nv.constant0._Z10HelloWorldv:
	.zero		896


//--------------------- SYMBOLS --------------------------

	.type		.nv.reservedSmem.offset0,@object
	.size		.nv.reservedSmem.offset0,0x4
	.type		vprintf,@function
